//
// Generated by NVIDIA NVVM Compiler
//
// Compiler Build ID: CL-36424714
// Cuda compilation tools, release 13.0, V13.0.88
// Based on NVVM 20.0.0
//

.version 9.0
.target sm_100
.address_size 64

	// .globl	_Z13sigmoidKernelPdii

.visible .entry _Z13sigmoidKernelPdii(
	.param .u64 .ptr .align 1 _Z13sigmoidKernelPdii_param_0,
	.param .u32 _Z13sigmoidKernelPdii_param_1,
	.param .u32 _Z13sigmoidKernelPdii_param_2
)
{
	.reg .pred 	%p<5>;
	.reg .b32 	%r<23>;
	.reg .b32 	%f<3>;
	.reg .b64 	%rd<5>;
	.reg .b64 	%fd<30>;

	ld.param.u64 	%rd2, [_Z13sigmoidKernelPdii_param_0];
	ld.param.u32 	%r5, [_Z13sigmoidKernelPdii_param_1];
	ld.param.u32 	%r6, [_Z13sigmoidKernelPdii_param_2];
	mov.u32 	%r7, %tid.x;
	mov.u32 	%r8, %ctaid.x;
	mov.u32 	%r9, %ntid.x;
	mad.lo.s32 	%r1, %r8, %r9, %r7;
	setp.ge.s32 	%p1, %r1, %r6;
	@%p1 bra 	$L__BB0_5;
	cvta.to.global.u64 	%rd3, %rd2;
	add.s32 	%r10, %r5, %r1;
	mul.wide.s32 	%rd4, %r10, 8;
	add.s64 	%rd1, %rd3, %rd4;
	ld.global.f64 	%fd1, [%rd1];
	neg.f64 	%fd6, %fd1;
	fma.rn.f64 	%fd7, %fd1, 0dBFF71547652B82FE, 0d4338000000000000;
	{
	.reg .b32 %temp; 
	mov.b64 	{%r2, %temp}, %fd7;
	}
	mov.f64 	%fd8, 0dC338000000000000;
	add.rn.f64 	%fd9, %fd7, %fd8;
	fma.rn.f64 	%fd10, %fd9, 0dBFE62E42FEFA39EF, %fd6;
	fma.rn.f64 	%fd11, %fd9, 0dBC7ABC9E3B39803F, %fd10;
	fma.rn.f64 	%fd12, %fd11, 0d3E5ADE1569CE2BDF, 0d3E928AF3FCA213EA;
	fma.rn.f64 	%fd13, %fd12, %fd11, 0d3EC71DEE62401315;
	fma.rn.f64 	%fd14, %fd13, %fd11, 0d3EFA01997C89EB71;
	fma.rn.f64 	%fd15, %fd14, %fd11, 0d3F2A01A014761F65;
	fma.rn.f64 	%fd16, %fd15, %fd11, 0d3F56C16C1852B7AF;
	fma.rn.f64 	%fd17, %fd16, %fd11, 0d3F81111111122322;
	fma.rn.f64 	%fd18, %fd17, %fd11, 0d3FA55555555502A1;
	fma.rn.f64 	%fd19, %fd18, %fd11, 0d3FC5555555555511;
	fma.rn.f64 	%fd20, %fd19, %fd11, 0d3FE000000000000B;
	fma.rn.f64 	%fd21, %fd20, %fd11, 0d3FF0000000000000;
	fma.rn.f64 	%fd22, %fd21, %fd11, 0d3FF0000000000000;
	{
	.reg .b32 %temp; 
	mov.b64 	{%r3, %temp}, %fd22;
	}
	{
	.reg .b32 %temp; 
	mov.b64 	{%temp, %r4}, %fd22;
	}
	shl.b32 	%r11, %r2, 20;
	add.s32 	%r12, %r11, %r4;
	mov.b64 	%fd29, {%r3, %r12};
	{
	.reg .b32 %temp; 
	mov.b64 	{%temp, %r13}, %fd6;
	}
	mov.b32 	%f2, %r13;
	abs.f32 	%f1, %f2;
	setp.lt.f32 	%p2, %f1, 0f4086232B;
	@%p2 bra 	$L__BB0_4;
	setp.gt.f64 	%p3, %fd1, 0d0000000000000000;
	mov.f64 	%fd23, 0d7FF0000000000000;
	sub.f64 	%fd24, %fd23, %fd1;
	selp.f64 	%fd29, 0d0000000000000000, %fd24, %p3;
	setp.geu.f32 	%p4, %f1, 0f40874800;
	@%p4 bra 	$L__BB0_4;
	shr.u32 	%r14, %r2, 31;
	add.s32 	%r15, %r2, %r14;
	shr.s32 	%r16, %r15, 1;
	shl.b32 	%r17, %r16, 20;
	add.s32 	%r18, %r4, %r17;
	mov.b64 	%fd25, {%r3, %r18};
	sub.s32 	%r19, %r2, %r16;
	shl.b32 	%r20, %r19, 20;
	add.s32 	%r21, %r20, 1072693248;
	mov.b32 	%r22, 0;
	mov.b64 	%fd26, {%r22, %r21};
	mul.f64 	%fd29, %fd26, %fd25;
$L__BB0_4:
	add.f64 	%fd27, %fd29, 0d3FF0000000000000;
	rcp.rn.f64 	%fd28, %fd27;
	st.global.f64 	[%rd1], %fd28;
$L__BB0_5:
	ret;

}
	// .globl	_Z10tanhKernelPdii
.visible .entry _Z10tanhKernelPdii(
	.param .u64 .ptr .align 1 _Z10tanhKernelPdii_param_0,
	.param .u32 _Z10tanhKernelPdii_param_1,
	.param .u32 _Z10tanhKernelPdii_param_2
)
{
	.reg .pred 	%p<5>;
	.reg .b32 	%r<23>;
	.reg .b32 	%f<3>;
	.reg .b64 	%rd<5>;
	.reg .b64 	%fd<31>;

	ld.param.u64 	%rd2, [_Z10tanhKernelPdii_param_0];
	ld.param.u32 	%r5, [_Z10tanhKernelPdii_param_1];
	ld.param.u32 	%r6, [_Z10tanhKernelPdii_param_2];
	mov.u32 	%r7, %tid.x;
	mov.u32 	%r8, %ctaid.x;
	mov.u32 	%r9, %ntid.x;
	mad.lo.s32 	%r1, %r8, %r9, %r7;
	setp.ge.s32 	%p1, %r1, %r6;
	@%p1 bra 	$L__BB1_5;
	cvta.to.global.u64 	%rd3, %rd2;
	add.s32 	%r10, %r5, %r1;
	mul.wide.s32 	%rd4, %r10, 8;
	add.s64 	%rd1, %rd3, %rd4;
	ld.global.f64 	%fd6, [%rd1];
	mul.f64 	%fd1, %fd6, 0dC000000000000000;
	fma.rn.f64 	%fd7, %fd1, 0d3FF71547652B82FE, 0d4338000000000000;
	{
	.reg .b32 %temp; 
	mov.b64 	{%r2, %temp}, %fd7;
	}
	mov.f64 	%fd8, 0dC338000000000000;
	add.rn.f64 	%fd9, %fd7, %fd8;
	fma.rn.f64 	%fd10, %fd9, 0dBFE62E42FEFA39EF, %fd1;
	fma.rn.f64 	%fd11, %fd9, 0dBC7ABC9E3B39803F, %fd10;
	fma.rn.f64 	%fd12, %fd11, 0d3E5ADE1569CE2BDF, 0d3E928AF3FCA213EA;
	fma.rn.f64 	%fd13, %fd12, %fd11, 0d3EC71DEE62401315;
	fma.rn.f64 	%fd14, %fd13, %fd11, 0d3EFA01997C89EB71;
	fma.rn.f64 	%fd15, %fd14, %fd11, 0d3F2A01A014761F65;
	fma.rn.f64 	%fd16, %fd15, %fd11, 0d3F56C16C1852B7AF;
	fma.rn.f64 	%fd17, %fd16, %fd11, 0d3F81111111122322;
	fma.rn.f64 	%fd18, %fd17, %fd11, 0d3FA55555555502A1;
	fma.rn.f64 	%fd19, %fd18, %fd11, 0d3FC5555555555511;
	fma.rn.f64 	%fd20, %fd19, %fd11, 0d3FE000000000000B;
	fma.rn.f64 	%fd21, %fd20, %fd11, 0d3FF0000000000000;
	fma.rn.f64 	%fd22, %fd21, %fd11, 0d3FF0000000000000;
	{
	.reg .b32 %temp; 
	mov.b64 	{%r3, %temp}, %fd22;
	}
	{
	.reg .b32 %temp; 
	mov.b64 	{%temp, %r4}, %fd22;
	}
	shl.b32 	%r11, %r2, 20;
	add.s32 	%r12, %r11, %r4;
	mov.b64 	%fd30, {%r3, %r12};
	{
	.reg .b32 %temp; 
	mov.b64 	{%temp, %r13}, %fd1;
	}
	mov.b32 	%f2, %r13;
	abs.f32 	%f1, %f2;
	setp.lt.f32 	%p2, %f1, 0f4086232B;
	@%p2 bra 	$L__BB1_4;
	setp.lt.f64 	%p3, %fd1, 0d0000000000000000;
	add.f64 	%fd23, %fd1, 0d7FF0000000000000;
	selp.f64 	%fd30, 0d0000000000000000, %fd23, %p3;
	setp.geu.f32 	%p4, %f1, 0f40874800;
	@%p4 bra 	$L__BB1_4;
	shr.u32 	%r14, %r2, 31;
	add.s32 	%r15, %r2, %r14;
	shr.s32 	%r16, %r15, 1;
	shl.b32 	%r17, %r16, 20;
	add.s32 	%r18, %r4, %r17;
	mov.b64 	%fd24, {%r3, %r18};
	sub.s32 	%r19, %r2, %r16;
	shl.b32 	%r20, %r19, 20;
	add.s32 	%r21, %r20, 1072693248;
	mov.b32 	%r22, 0;
	mov.b64 	%fd25, {%r22, %r21};
	mul.f64 	%fd30, %fd25, %fd24;
$L__BB1_4:
	add.f64 	%fd26, %fd30, 0d3FF0000000000000;
	mov.f64 	%fd27, 0d4000000000000000;
	div.rn.f64 	%fd28, %fd27, %fd26;
	add.f64 	%fd29, %fd28, 0dBFF0000000000000;
	st.global.f64 	[%rd1], %fd29;
$L__BB1_5:
	ret;

}
	// .globl	_Z10reluKernelPdii
.visible .entry _Z10reluKernelPdii(
	.param .u64 .ptr .align 1 _Z10reluKernelPdii_param_0,
	.param .u32 _Z10reluKernelPdii_param_1,
	.param .u32 _Z10reluKernelPdii_param_2
)
{
	.reg .pred 	%p<3>;
	.reg .b32 	%r<8>;
	.reg .b64 	%rd<5>;
	.reg .b64 	%fd<3>;

	ld.param.u64 	%rd1, [_Z10reluKernelPdii_param_0];
	ld.param.u32 	%r2, [_Z10reluKernelPdii_param_1];
	ld.param.u32 	%r3, [_Z10reluKernelPdii_param_2];
	mov.u32 	%r4, %tid.x;
	mov.u32 	%r5, %ctaid.x;
	mov.u32 	%r6, %ntid.x;
	mad.lo.s32 	%r1, %r5, %r6, %r4;
	setp.ge.s32 	%p1, %r1, %r3;
	@%p1 bra 	$L__BB2_2;
	cvta.to.global.u64 	%rd2, %rd1;
	add.s32 	%r7, %r2, %r1;
	mul.wide.s32 	%rd3, %r7, 8;
	add.s64 	%rd4, %rd2, %rd3;
	ld.global.f64 	%fd1, [%rd4];
	setp.lt.f64 	%p2, %fd1, 0d0000000000000000;
	selp.f64 	%fd2, 0d0000000000000000, %fd1, %p2;
	st.global.f64 	[%rd4], %fd2;
$L__BB2_2:
	ret;

}


// ===== COMPILED SASS (sm_100) =====

	.target	sm_100

	.elftype	@"ET_EXEC"


//--------------------- .note.nv.tkinfo           --------------------------
	.section	.note.nv.tkinfo,"",@"SHT_NOTE"
	.sectionflags	@"SHF_NOTE_NV_TKINFO"
	.tkinfo
        /*0018*/ 	.word	0x00000002
        /*0030*/ 	.string	""
        /*0030*/ 	.string	"ptxas"
        /*0030*/ 	.string	"Cuda compilation tools, release 13.0, V13.0.88"
        /*0030*/ 	.string	"Build cuda_13.0.r13.0/compiler.36424714_0"
        /*0030*/ 	.string	"-arch sm_100 -m 64 "



//--------------------- .note.nv.cuinfo           --------------------------
	.section	.note.nv.cuinfo,"",@"SHT_NOTE"
	.sectionflags	@"SHF_NOTE_NV_CUINFO"
        /*0018*/ 	.short	0x0002
        /*001a*/ 	.short	0x0064
        /*001c*/ 	.short	0x0082
	.zero		2


//--------------------- .nv.info                  --------------------------
	.section	.nv.info,"",@"SHT_CUDA_INFO"
	.align	4


	//----- nvinfo : EIATTR_REGCOUNT
	.align		4
        /*0000*/ 	.byte	0x04, 0x2f
        /*0002*/ 	.short	(.L_1 - .L_0)
	.align		4
.L_0:
        /*0004*/ 	.word	index@(_Z13sigmoidKernelPdii)
        /*0008*/ 	.word	0x00000010


	//----- nvinfo : EIATTR_FRAME_SIZE
	.align		4
.L_1:
        /*000c*/ 	.byte	0x04, 0x11
        /*000e*/ 	.short	(.L_3 - .L_2)
	.align		4
.L_2:
        /*0010*/ 	.word	index@($__internal_1_$__cuda_sm20_dblrcp_rn_slowpath_v3)
        /*0014*/ 	.word	0x00000000


	//----- nvinfo : EIATTR_FRAME_SIZE
	.align		4
.L_3:
        /*0018*/ 	.byte	0x04, 0x11
        /*001a*/ 	.short	(.L_5 - .L_4)
	.align		4
.L_4:
        /*001c*/ 	.word	index@(_Z13sigmoidKernelPdii)
        /*0020*/ 	.word	0x00000000


	//----- nvinfo : EIATTR_REGCOUNT
	.align		4
.L_5:
        /*0024*/ 	.byte	0x04, 0x2f
        /*0026*/ 	.short	(.L_7 - .L_6)
	.align		4
.L_6:
        /*0028*/ 	.word	index@(_Z10tanhKernelPdii)
        /*002c*/ 	.word	0x00000016


	//----- nvinfo : EIATTR_FRAME_SIZE
	.align		4
.L_7:
        /*0030*/ 	.byte	0x04, 0x11
        /*0032*/ 	.short	(.L_9 - .L_8)
	.align		4
.L_8:
        /*0034*/ 	.word	index@($__internal_0_$__cuda_sm20_div_rn_f64_full)
        /*0038*/ 	.word	0x00000000


	//----- nvinfo : EIATTR_FRAME_SIZE
	.align		4
.L_9:
        /*003c*/ 	.byte	0x04, 0x11
        /*003e*/ 	.short	(.L_11 - .L_10)
	.align		4
.L_10:
        /*0040*/ 	.word	index@(_Z10tanhKernelPdii)
        /*0044*/ 	.word	0x00000000


	//----- nvinfo : EIATTR_REGCOUNT
	.align		4
.L_11:
        /*0048*/ 	.byte	0x04, 0x2f
        /*004a*/ 	.short	(.L_13 - .L_12)
	.align		4
.L_12:
        /*004c*/ 	.word	index@(_Z10reluKernelPdii)
        /*0050*/ 	.word	0x00000008


	//----- nvinfo : EIATTR_FRAME_SIZE
	.align		4
.L_13:
        /*0054*/ 	.byte	0x04, 0x11
        /*0056*/ 	.short	(.L_15 - .L_14)
	.align		4
.L_14:
        /*0058*/ 	.word	index@(_Z10reluKernelPdii)
        /*005c*/ 	.word	0x00000000


	//----- nvinfo : EIATTR_MIN_STACK_SIZE
	.align		4
.L_15:
        /*0060*/ 	.byte	0x04, 0x12
        /*0062*/ 	.short	(.L_17 - .L_16)
	.align		4
.L_16:
        /*0064*/ 	.word	index@(_Z10reluKernelPdii)
        /*0068*/ 	.word	0x00000000


	//----- nvinfo : EIATTR_MIN_STACK_SIZE
	.align		4
.L_17:
        /*006c*/ 	.byte	0x04, 0x12
        /*006e*/ 	.short	(.L_19 - .L_18)
	.align		4
.L_18:
        /*0070*/ 	.word	index@(_Z10tanhKernelPdii)
        /*0074*/ 	.word	0x00000000


	//----- nvinfo : EIATTR_MIN_STACK_SIZE
	.align		4
.L_19:
        /*0078*/ 	.byte	0x04, 0x12
        /*007a*/ 	.short	(.L_21 - .L_20)
	.align		4
.L_20:
        /*007c*/ 	.word	index@(_Z13sigmoidKernelPdii)
        /*0080*/ 	.word	0x00000000
.L_21:


//--------------------- .nv.compat                --------------------------
	.section	.nv.compat,"",@"SHT_CUDA_COMPAT_INFO"
	.align	4
        /*0000*/ 	.byte	0x02, 0x09, 0x00, 0x00, 0x02, 0x02, 0x01, 0x00, 0x02, 0x05, 0x05, 0x00, 0x03, 0x07, 0x01, 0x01
        /*0010*/ 	.byte	0x02, 0x03, 0x00, 0x00, 0x02, 0x06, 0x01, 0x00, 0x04, 0x0b, 0x08, 0x00, 0x01, 0x00, 0x00, 0x00
        /*0020*/ 	.byte	0x00, 0x00, 0x00, 0x00


//--------------------- .nv.info._Z10reluKernelPdii --------------------------
	.section	.nv.info._Z10reluKernelPdii,"",@"SHT_CUDA_INFO"
	.sectionflags	@""
	.align	4


	//----- nvinfo : EIATTR_CUDA_API_VERSION
	.align		4
        /*0000*/ 	.byte	0x04, 0x37
        /*0002*/ 	.short	(.L_23 - .L_22)
.L_22:
        /*0004*/ 	.word	0x00000082


	//----- nvinfo : EIATTR_KPARAM_INFO
	.align		4
.L_23:
        /*0008*/ 	.byte	0x04, 0x17
        /*000a*/ 	.short	(.L_25 - .L_24)
.L_24:
        /*000c*/ 	.word	0x00000000
        /*0010*/ 	.short	0x0002
        /*0012*/ 	.short	0x000c
        /*0014*/ 	.byte	0x00, 0xf0, 0x11, 0x00


	//----- nvinfo : EIATTR_KPARAM_INFO
	.align		4
.L_25:
        /*0018*/ 	.byte	0x04, 0x17
        /*001a*/ 	.short	(.L_27 - .L_26)
.L_26:
        /*001c*/ 	.word	0x00000000
        /*0020*/ 	.short	0x0001
        /*0022*/ 	.short	0x0008
        /*0024*/ 	.byte	0x00, 0xf0, 0x11, 0x00


	//----- nvinfo : EIATTR_KPARAM_INFO
	.align		4
.L_27:
        /*0028*/ 	.byte	0x04, 0x17
        /*002a*/ 	.short	(.L_29 - .L_28)
.L_28:
        /*002c*/ 	.word	0x00000000
        /*0030*/ 	.short	0x0000
        /*0032*/ 	.short	0x0000
        /*0034*/ 	.byte	0x00, 0xf5, 0x21, 0x00


	//----- nvinfo : EIATTR_SPARSE_MMA_MASK
	.align		4
.L_29:
        /*0038*/ 	.byte	0x03, 0x50
        /*003a*/ 	.short	0x0000


	//----- nvinfo : EIATTR_MAXREG_COUNT
	.align		4
        /*003c*/ 	.byte	0x03, 0x1b
        /*003e*/ 	.short	0x00ff


	//----- nvinfo : EIATTR_MERCURY_ISA_VERSION
	.align		4
        /*0040*/ 	.byte	0x03, 0x5f
        /*0042*/ 	.short	0x0101


	//----- nvinfo : EIATTR_VRC_CTA_INIT_COUNT
	.align		4
        /*0044*/ 	.byte	0x02, 0x4a
	.zero		1
	.zero		1


	//----- nvinfo : EIATTR_EXIT_INSTR_OFFSETS
	.align		4
        /*0048*/ 	.byte	0x04, 0x1c
        /*004a*/ 	.short	(.L_31 - .L_30)


	//   ....[0]....
.L_30:
        /*004c*/ 	.word	0x00000070


	//   ....[1]....
        /*0050*/ 	.word	0x00000120


	//----- nvinfo : EIATTR_CBANK_PARAM_SIZE
	.align		4
.L_31:
        /*0054*/ 	.byte	0x03, 0x19
        /*0056*/ 	.short	0x0010


	//----- nvinfo : EIATTR_PARAM_CBANK
	.align		4
        /*0058*/ 	.byte	0x04, 0x0a
        /*005a*/ 	.short	(.L_33 - .L_32)
	.align		4
.L_32:
        /*005c*/ 	.word	index@(.nv.constant0._Z10reluKernelPdii)
        /*0060*/ 	.short	0x0380
        /*0062*/ 	.short	0x0010


	//----- nvinfo : EIATTR_SW_WAR
	.align		4
.L_33:
        /*0064*/ 	.byte	0x04, 0x36
        /*0066*/ 	.short	(.L_35 - .L_34)
.L_34:
        /*0068*/ 	.word	0x00000008
.L_35:


//--------------------- .nv.info._Z10tanhKernelPdii --------------------------
	.section	.nv.info._Z10tanhKernelPdii,"",@"SHT_CUDA_INFO"
	.sectionflags	@""
	.align	4


	//----- nvinfo : EIATTR_CUDA_API_VERSION
	.align		4
        /*0000*/ 	.byte	0x04, 0x37
        /*0002*/ 	.short	(.L_37 - .L_36)
.L_36:
        /*0004*/ 	.word	0x00000082


	//----- nvinfo : EIATTR_KPARAM_INFO
	.align		4
.L_37:
        /*0008*/ 	.byte	0x04, 0x17
        /*000a*/ 	.short	(.L_39 - .L_38)
.L_38:
        /*000c*/ 	.word	0x00000000
        /*0010*/ 	.short	0x0002
        /*0012*/ 	.short	0x000c
        /*0014*/ 	.byte	0x00, 0xf0, 0x11, 0x00


	//----- nvinfo : EIATTR_KPARAM_INFO
	.align		4
.L_39:
        /*0018*/ 	.byte	0x04, 0x17
        /*001a*/ 	.short	(.L_41 - .L_40)
.L_40:
        /*001c*/ 	.word	0x00000000
        /*0020*/ 	.short	0x0001
        /*0022*/ 	.short	0x0008
        /*0024*/ 	.byte	0x00, 0xf0, 0x11, 0x00


	//----- nvinfo : EIATTR_KPARAM_INFO
	.align		4
.L_41:
        /*0028*/ 	.byte	0x04, 0x17
        /*002a*/ 	.short	(.L_43 - .L_42)
.L_42:
        /*002c*/ 	.word	0x00000000
        /*0030*/ 	.short	0x0000
        /*0032*/ 	.short	0x0000
        /*0034*/ 	.byte	0x00, 0xf5, 0x21, 0x00


	//----- nvinfo : EIATTR_SPARSE_MMA_MASK
	.align		4
.L_43:
        /*0038*/ 	.byte	0x03, 0x50
        /*003a*/ 	.short	0x0000


	//----- nvinfo : EIATTR_MAXREG_COUNT
	.align		4
        /*003c*/ 	.byte	0x03, 0x1b
        /*003e*/ 	.short	0x00ff


	//----- nvinfo : EIATTR_MERCURY_ISA_VERSION
	.align		4
        /*0040*/ 	.byte	0x03, 0x5f
        /*0042*/ 	.short	0x0101


	//----- nvinfo : EIATTR_VRC_CTA_INIT_COUNT
	.align		4
        /*0044*/ 	.byte	0x02, 0x4a
	.zero		1
	.zero		1


	//----- nvinfo : EIATTR_EXIT_INSTR_OFFSETS
	.align		4
        /*0048*/ 	.byte	0x04, 0x1c
        /*004a*/ 	.short	(.L_45 - .L_44)


	//   ....[0]....
.L_44:
        /*004c*/ 	.word	0x00000070


	//   ....[1]....
        /*0050*/ 	.word	0x00000600


	//----- nvinfo : EIATTR_CRS_STACK_SIZE
	.align		4
.L_45:
        /*0054*/ 	.byte	0x04, 0x1e
        /*0056*/ 	.short	(.L_47 - .L_46)
.L_46:
        /*0058*/ 	.word	0x00000000


	//----- nvinfo : EIATTR_CBANK_PARAM_SIZE
	.align		4
.L_47:
        /*005c*/ 	.byte	0x03, 0x19
        /*005e*/ 	.short	0x0010


	//----- nvinfo : EIATTR_PARAM_CBANK
	.align		4
        /*0060*/ 	.byte	0x04, 0x0a
        /*0062*/ 	.short	(.L_49 - .L_48)
	.align		4
.L_48:
        /*0064*/ 	.word	index@(.nv.constant0._Z10tanhKernelPdii)
        /*0068*/ 	.short	0x0380
        /*006a*/ 	.short	0x0010


	//----- nvinfo : EIATTR_SW_WAR
	.align		4
.L_49:
        /*006c*/ 	.byte	0x04, 0x36
        /*006e*/ 	.short	(.L_51 - .L_50)
.L_50:
        /*0070*/ 	.word	0x00000008
.L_51:


//--------------------- .nv.info._Z13sigmoidKernelPdii --------------------------
	.section	.nv.info._Z13sigmoidKernelPdii,"",@"SHT_CUDA_INFO"
	.sectionflags	@""
	.align	4


	//----- nvinfo : EIATTR_CUDA_API_VERSION
	.align		4
        /*0000*/ 	.byte	0x04, 0x37
        /*0002*/ 	.short	(.L_53 - .L_52)
.L_52:
        /*0004*/ 	.word	0x00000082


	//----- nvinfo : EIATTR_KPARAM_INFO
	.align		4
.L_53:
        /*0008*/ 	.byte	0x04, 0x17
        /*000a*/ 	.short	(.L_55 - .L_54)
.L_54:
        /*000c*/ 	.word	0x00000000
        /*0010*/ 	.short	0x0002
        /*0012*/ 	.short	0x000c
        /*0014*/ 	.byte	0x00, 0xf0, 0x11, 0x00


	//----- nvinfo : EIATTR_KPARAM_INFO
	.align		4
.L_55:
        /*0018*/ 	.byte	0x04, 0x17
        /*001a*/ 	.short	(.L_57 - .L_56)
.L_56:
        /*001c*/ 	.word	0x00000000
        /*0020*/ 	.short	0x0001
        /*0022*/ 	.short	0x0008
        /*0024*/ 	.byte	0x00, 0xf0, 0x11, 0x00


	//----- nvinfo : EIATTR_KPARAM_INFO
	.align		4
.L_57:
        /*0028*/ 	.byte	0x04, 0x17
        /*002a*/ 	.short	(.L_59 - .L_58)
.L_58:
        /*002c*/ 	.word	0x00000000
        /*0030*/ 	.short	0x0000
        /*0032*/ 	.short	0x0000
        /*0034*/ 	.byte	0x00, 0xf5, 0x21, 0x00


	//----- nvinfo : EIATTR_SPARSE_MMA_MASK
	.align		4
.L_59:
        /*0038*/ 	.byte	0x03, 0x50
        /*003a*/ 	.short	0x0000


	//----- nvinfo : EIATTR_MAXREG_COUNT
	.align		4
        /*003c*/ 	.byte	0x03, 0x1b
        /*003e*/ 	.short	0x00ff


	//----- nvinfo : EIATTR_MERCURY_ISA_VERSION
	.align		4
        /*0040*/ 	.byte	0x03, 0x5f
        /*0042*/ 	.short	0x0101


	//----- nvinfo : EIATTR_VRC_CTA_INIT_COUNT
	.align		4
        /*0044*/ 	.byte	0x02, 0x4a
	.zero		1
	.zero		1


	//----- nvinfo : EIATTR_EXIT_INSTR_OFFSETS
	.align		4
        /*0048*/ 	.byte	0x04, 0x1c
        /*004a*/ 	.short	(.L_61 - .L_60)


	//   ....[0]....
.L_60:
        /*004c*/ 	.word	0x00000070


	//   ....[1]....
        /*0050*/ 	.word	0x000005b0


	//----- nvinfo : EIATTR_CRS_STACK_SIZE
	.align		4
.L_61:
        /*0054*/ 	.byte	0x04, 0x1e
        /*0056*/ 	.short	(.L_63 - .L_62)
.L_62:
        /*0058*/ 	.word	0x00000000


	//----- nvinfo : EIATTR_CBANK_PARAM_SIZE
	.align		4
.L_63:
        /*005c*/ 	.byte	0x03, 0x19
        /*005e*/ 	.short	0x0010


	//----- nvinfo : EIATTR_PARAM_CBANK
	.align		4
        /*0060*/ 	.byte	0x04, 0x0a
        /*0062*/ 	.short	(.L_65 - .L_64)
	.align		4
.L_64:
        /*0064*/ 	.word	index@(.nv.constant0._Z13sigmoidKernelPdii)
        /*0068*/ 	.short	0x0380
        /*006a*/ 	.short	0x0010


	//----- nvinfo : EIATTR_SW_WAR
	.align		4
.L_65:
        /*006c*/ 	.byte	0x04, 0x36
        /*006e*/ 	.short	(.L_67 - .L_66)
.L_66:
        /*0070*/ 	.word	0x00000008
.L_67:


//--------------------- .nv.callgraph             --------------------------
	.section	.nv.callgraph,"",@"SHT_CUDA_CALLGRAPH"
	.align	4
	.sectionentsize	8
	.align		4
        /*0000*/ 	.word	0x00000000
	.align		4
        /*0004*/ 	.word	0xffffffff
	.align		4
        /*0008*/ 	.word	0x00000000
	.align		4
        /*000c*/ 	.word	0xfffffffe
	.align		4
        /*0010*/ 	.word	0x00000000
	.align		4
        /*0014*/ 	.word	0xfffffffd
	.align		4
        /*0018*/ 	.word	0x00000000
	.align		4
        /*001c*/ 	.word	0xfffffffc


//--------------------- .text._Z10reluKernelPdii  --------------------------
	.section	.text._Z10reluKernelPdii,"ax",@progbits
	.align	128
        .global         _Z10reluKernelPdii
        .type           _Z10reluKernelPdii,@function
        .size           _Z10reluKernelPdii,(.L_x_21 - _Z10reluKernelPdii)
        .other          _Z10reluKernelPdii,@"STO_CUDA_ENTRY STV_DEFAULT"
_Z10reluKernelPdii:
.text._Z10reluKernelPdii:
[----:B------:R-:W-:Y:S01]  /*0000*/  LDC R1, c[0x0][0x37c] ;  /* 0x0000df00ff017b82 */ /* 0x000fe20000000800 */
[----:B------:R-:W0:Y:S07]  /*0010*/  S2R R0, SR_TID.X ;  /* 0x0000000000007919 */ /* 0x000e2e0000002100 */
[----:B------:R-:W0:Y:S01]  /*0020*/  S2UR UR4, SR_CTAID.X ;  /* 0x00000000000479c3 */ /* 0x000e220000002500 */
[----:B------:R-:W1:Y:S07]  /*0030*/  LDCU UR5, c[0x0][0x38c] ;  /* 0x00007180ff0577ac */ /* 0x000e6e0008000800 */
[----:B------:R-:W0:Y:S02]  /*0040*/  LDC R3, c[0x0][0x360] ;  /* 0x0000d800ff037b82 */ /* 0x000e240000000800 */
[----:B0-----:R-:W-:-:S05]  /*0050*/  IMAD R0, R3, UR4, R0 ;  /* 0x0000000403007c24 */ /* 0x001fca000f8e0200 */
[----:B-1----:R-:W-:-:S13]  /*0060*/  ISETP.GE.AND P0, PT, R0, UR5, PT ;  /* 0x0000000500007c0c */ /* 0x002fda000bf06270 */
[----:B------:R-:W-:Y:S05]  /*0070*/  @P0 EXIT ;  /* 0x000000000000094d */ /* 0x000fea0003800000 */
[----:B------:R-:W0:Y:S01]  /*0080*/  LDC.64 R2, c[0x0][0x380] ;  /* 0x0000e000ff027b82 */ /* 0x000e220000000a00 */
[----:B------:R-:W1:Y:S01]  /*0090*/  LDCU UR6, c[0x0][0x388] ;  /* 0x00007100ff0677ac */ /* 0x000e620008000800 */
[----:B------:R-:W2:Y:S01]  /*00a0*/  LDCU.64 UR4, c[0x0][0x358] ;  /* 0x00006b00ff0477ac */ /* 0x000ea20008000a00 */
[----:B-1----:R-:W-:-:S05]  /*00b0*/  IADD3 R5, PT, PT, R0, UR6, RZ ;  /* 0x0000000600057c10 */ /* 0x002fca000fffe0ff */
[----:B0-----:R-:W-:-:S05]  /*00c0*/  IMAD.WIDE R2, R5, 0x8, R2 ;  /* 0x0000000805027825 */ /* 0x001fca00078e0202 */
[----:B--2---:R-:W2:Y:S02]  /*00d0*/  LDG.E.64 R4, desc[UR4][R2.64] ;  /* 0x0000000402047981 */ /* 0x004ea4000c1e1b00 */
[----:B--2---:R-:W-:-:S06]  /*00e0*/  DSETP.GEU.AND P0, PT, R4, RZ, PT ;  /* 0x000000ff0400722a */ /* 0x004fcc0003f0e000 */
[----:B------:R-:W-:Y:S02]  /*00f0*/  FSEL R4, R4, RZ, P0 ;  /* 0x000000ff04047208 */ /* 0x000fe40000000000 */
[----:B------:R-:W-:-:S05]  /*0100*/  FSEL R5, R5, RZ, P0 ;  /* 0x000000ff05057208 */ /* 0x000fca0000000000 */
[----:B------:R-:W-:Y:S01]  /*0110*/  STG.E.64 desc[UR4][R2.64], R4 ;  /* 0x0000000402007986 */ /* 0x000fe2000c101b04 */
[----:B------:R-:W-:Y:S05]  /*0120*/  EXIT ;  /* 0x000000000000794d */ /* 0x000fea0003800000 */
.L_x_0:
[----:B------:R-:W-:-:S00]  /*0130*/  BRA `(.L_x_0) ;  /* 0xfffffffc00fc7947 */ /* 0x000fc0000383ffff */
[----:B------:R-:W-:-:S00]  /*0140*/  NOP ;  /* 0x0000000000007918 */ /* 0x000fc00000000000 */
        /* <DEDUP_REMOVED lines=11> */
.L_x_21:


//--------------------- .text._Z10tanhKernelPdii  --------------------------
	.section	.text._Z10tanhKernelPdii,"ax",@progbits
	.align	128
        .global         _Z10tanhKernelPdii
        .type           _Z10tanhKernelPdii,@function
        .size           _Z10tanhKernelPdii,(.L_x_19 - _Z10tanhKernelPdii)
        .other          _Z10tanhKernelPdii,@"STO_CUDA_ENTRY STV_DEFAULT"
_Z10tanhKernelPdii:
.text._Z10tanhKernelPdii:
        /* <DEDUP_REMOVED lines=11> */
[----:B-1----:R-:W-:-:S04]  /*00b0*/  VIADD R3, R0, UR6 ;  /* 0x0000000600037c36 */ /* 0x002fc80008000000 */
[----:B0-----:R-:W-:-:S05]  /*00c0*/  IMAD.WIDE R4, R3, 0x8, R4 ;  /* 0x0000000803047825 */ /* 0x001fca00078e0204 */
[----:B--2---:R-:W2:Y:S01]  /*00d0*/  LDG.E.64 R2, desc[UR4][R4.64] ;  /* 0x0000000404027981 */ /* 0x004ea2000c1e1b00 */
[----:B------:R-:W-:Y:S01]  /*00e0*/  IMAD.MOV.U32 R6, RZ, RZ, 0x652b82fe ;  /* 0x652b82feff067424 */ /* 0x000fe200078e00ff */
[----:B------:R-:W-:Y:S01]  /*00f0*/  UMOV UR6, 0xfefa39ef ;  /* 0xfefa39ef00067882 */ /* 0x000fe20000000000 */
[----:B------:R-:W-:Y:S01]  /*0100*/  IMAD.MOV.U32 R7, RZ, RZ, 0x3ff71547 ;  /* 0x3ff71547ff077424 */ /* 0x000fe200078e00ff */
[----:B------:R-:W-:Y:S01]  /*0110*/  UMOV UR7, 0x3fe62e42 ;  /* 0x3fe62e4200077882 */ /* 0x000fe20000000000 */
[----:B------:R-:W-:Y:S01]  /*0120*/  BSSY.RECONVERGENT B0, `(.L_x_1) ;  /* 0x0000037000007945 */ /* 0x000fe20003800200 */
[----:B--2---:R-:W-:-:S08]  /*0130*/  DMUL R2, R2, -2 ;  /* 0xc000000002027828 */ /* 0x004fd00000000000 */
[----:B------:R-:W-:Y:S02]  /*0140*/  DFMA R6, R2, R6, 6.75539944105574400000e+15 ;  /* 0x433800000206742b */ /* 0x000fe40000000006 */
[----:B------:R-:W-:-:S06]  /*0150*/  FSETP.GEU.AND P0, PT, |R3|, 4.1917929649353027344, PT ;  /* 0x4086232b0300780b */ /* 0x000fcc0003f0e200 */
[----:B------:R-:W-:-:S08]  /*0160*/  DADD R8, R6, -6.75539944105574400000e+15 ;  /* 0xc338000006087429 */ /* 0x000fd00000000000 */
[----:B------:R-:W-:Y:S01]  /*0170*/  DFMA R10, R8, -UR6, R2 ;  /* 0x80000006080a7c2b */ /* 0x000fe20008000002 */
[----:B------:R-:W-:Y:S01]  /*0180*/  UMOV UR6, 0x3b39803f ;  /* 0x3b39803f00067882 */ /* 0x000fe20000000000 */
[----:B------:R-:W-:-:S06]  /*0190*/  UMOV UR7, 0x3c7abc9e ;  /* 0x3c7abc9e00077882 */ /* 0x000fcc0000000000 */
[----:B------:R-:W-:Y:S01]  /*01a0*/  DFMA R8, R8, -UR6, R10 ;  /* 0x8000000608087c2b */ /* 0x000fe2000800000a */
[----:B------:R-:W-:Y:S01]  /*01b0*/  UMOV UR6, 0x69ce2bdf ;  /* 0x69ce2bdf00067882 */ /* 0x000fe20000000000 */
[----:B------:R-:W-:Y:S01]  /*01c0*/  IMAD.MOV.U32 R10, RZ, RZ, -0x35dec16 ;  /* 0xfca213eaff0a7424 */ /* 0x000fe200078e00ff */
[----:B------:R-:W-:Y:S01]  /*01d0*/  UMOV UR7, 0x3e5ade15 ;  /* 0x3e5ade1500077882 */ /* 0x000fe20000000000 */
[----:B------:R-:W-:-:S06]  /*01e0*/  IMAD.MOV.U32 R11, RZ, RZ, 0x3e928af3 ;  /* 0x3e928af3ff0b7424 */ /* 0x000fcc00078e00ff */
[----:B------:R-:W-:Y:S01]  /*01f0*/  DFMA R10, R8, UR6, R10 ;  /* 0x00000006080a7c2b */ /* 0x000fe2000800000a */
[----:B------:R-:W-:Y:S01]  /*0200*/  UMOV UR6, 0x62401315 ;  /* 0x6240131500067882 */ /* 0x000fe20000000000 */
[----:B------:R-:W-:-:S06]  /*0210*/  UMOV UR7, 0x3ec71dee ;  /* 0x3ec71dee00077882 */ /* 0x000fcc0000000000 */
[----:B------:R-:W-:Y:S01]  /*0220*/  DFMA R10, R8, R10, UR6 ;  /* 0x00000006080a7e2b */ /* 0x000fe2000800000a */
        /* <DEDUP_REMOVED lines=20> */
[----:B------:R-:W-:-:S08]  /*0370*/  DFMA R10, R8, R10, UR6 ;  /* 0x00000006080a7e2b */ /* 0x000fd0000800000a */
[----:B------:R-:W-:-:S08]  /*0380*/  DFMA R10, R8, R10, 1 ;  /* 0x3ff00000080a742b */ /* 0x000fd0000000000a */
[----:B------:R-:W-:-:S10]  /*0390*/  DFMA R10, R8, R10, 1 ;  /* 0x3ff00000080a742b */ /* 0x000fd4000000000a */
[----:B------:R-:W-:Y:S02]  /*03a0*/  IMAD R9, R6, 0x100000, R11 ;  /* 0x0010000006097824 */ /* 0x000fe400078e020b */
[----:B------:R-:W-:Y:S01]  /*03b0*/  IMAD.MOV.U32 R8, RZ, RZ, R10 ;  /* 0x000000ffff087224 */ /* 0x000fe200078e000a */
[----:B------:R-:W-:Y:S06]  /*03c0*/  @!P0 BRA `(.L_x_2) ;  /* 0x0000000000308947 */ /* 0x000fec0003800000 */
[----:B------:R-:W-:Y:S01]  /*03d0*/  FSETP.GEU.AND P1, PT, |R3|, 4.2275390625, PT ;  /* 0x408748000300780b */ /* 0x000fe20003f2e200 */
[C---:B------:R-:W-:Y:S02]  /*03e0*/  DADD R8, R2.reuse, +INF ;  /* 0x7ff0000002087429 */ /* 0x040fe40000000000 */
[----:B------:R-:W-:-:S08]  /*03f0*/  DSETP.GEU.AND P0, PT, R2, RZ, PT ;  /* 0x000000ff0200722a */ /* 0x000fd00003f0e000 */
[----:B------:R-:W-:Y:S02]  /*0400*/  FSEL R8, R8, RZ, P0 ;  /* 0x000000ff08087208 */ /* 0x000fe40000000000 */
[----:B------:R-:W-:Y:S02]  /*0410*/  @!P1 LEA.HI R0, R6, R6, RZ, 0x1 ;  /* 0x0000000606009211 */ /* 0x000fe400078f08ff */
[----:B------:R-:W-:Y:S02]  /*0420*/  FSEL R9, R9, RZ, P0 ;  /* 0x000000ff09097208 */ /* 0x000fe40000000000 */
[----:B------:R-:W-:-:S05]  /*0430*/  @!P1 SHF.R.S32.HI R3, RZ, 0x1, R0 ;  /* 0x00000001ff039819 */ /* 0x000fca0000011400 */
[----:B------:R-:W-:Y:S02]  /*0440*/  @!P1 IMAD.IADD R2, R6, 0x1, -R3 ;  /* 0x0000000106029824 */ /* 0x000fe400078e0a03 */
[----:B------:R-:W-:-:S03]  /*0450*/  @!P1 IMAD R11, R3, 0x100000, R11 ;  /* 0x00100000030b9824 */ /* 0x000fc600078e020b */
[----:B------:R-:W-:Y:S01]  /*0460*/  @!P1 LEA R3, R2, 0x3ff00000, 0x14 ;  /* 0x3ff0000002039811 */ /* 0x000fe200078ea0ff */
[----:B------:R-:W-:-:S06]  /*0470*/  @!P1 IMAD.MOV.U32 R2, RZ, RZ, RZ ;  /* 0x000000ffff029224 */ /* 0x000fcc00078e00ff */
[----:B------:R-:W-:-:S11]  /*0480*/  @!P1 DMUL R8, R10, R2 ;  /* 0x000000020a089228 */ /* 0x000fd60000000000 */
.L_x_2:
[----:B------:R-:W-:Y:S05]  /*0490*/  BSYNC.RECONVERGENT B0 ;  /* 0x0000000000007941 */ /* 0x000fea0003800200 */
.L_x_1:
[----:B------:R-:W-:Y:S01]  /*04a0*/  DADD R6, R8, 1 ;  /* 0x3ff0000008067429 */ /* 0x000fe20000000000 */
[----:B------:R-:W-:Y:S01]  /*04b0*/  IMAD.MOV.U32 R2, RZ, RZ, 0x1 ;  /* 0x00000001ff027424 */ /* 0x000fe200078e00ff */
[----:B------:R-:W-:Y:S04]  /*04c0*/  BSSY.RECONVERGENT B0, `(.L_x_3) ;  /* 0x0000011000007945 */ /* 0x000fe80003800200 */
[----:B------:R-:W0:Y:S02]  /*04d0*/  MUFU.RCP64H R3, R7 ;  /* 0x0000000700037308 */ /* 0x000e240000001800 */
[----:B0-----:R-:W-:-:S08]  /*04e0*/  DFMA R8, -R6, R2, 1 ;  /* 0x3ff000000608742b */ /* 0x001fd00000000102 */
[----:B------:R-:W-:-:S08]  /*04f0*/  DFMA R8, R8, R8, R8 ;  /* 0x000000080808722b */ /* 0x000fd00000000008 */
[----:B------:R-:W-:-:S08]  /*0500*/  DFMA R8, R2, R8, R2 ;  /* 0x000000080208722b */ /* 0x000fd00000000002 */
[----:B------:R-:W-:-:S08]  /*0510*/  DFMA R2, -R6, R8, 1 ;  /* 0x3ff000000602742b */ /* 0x000fd00000000108 */
[----:B------:R-:W-:-:S08]  /*0520*/  DFMA R2, R8, R2, R8 ;  /* 0x000000020802722b */ /* 0x000fd00000000008 */
[----:B------:R-:W-:-:S08]  /*0530*/  DMUL R8, R2, 2 ;  /* 0x4000000002087828 */ /* 0x000fd00000000000 */
[----:B------:R-:W-:-:S08]  /*0540*/  DFMA R10, -R6, R8, 2 ;  /* 0x40000000060a742b */ /* 0x000fd00000000108 */
[----:B------:R-:W-:-:S10]  /*0550*/  DFMA R2, R2, R10, R8 ;  /* 0x0000000a0202722b */ /* 0x000fd40000000008 */
[----:B------:R-:W-:-:S05]  /*0560*/  FFMA R0, RZ, R7, R3 ;  /* 0x00000007ff007223 */ /* 0x000fca0000000003 */
[----:B------:R-:W-:-:S13]  /*0570*/  FSETP.GT.AND P0, PT, |R0|, 1.469367938527859385e-39, PT ;  /* 0x001000000000780b */ /* 0x000fda0003f04200 */
[----:B------:R-:W-:Y:S05]  /*0580*/  @P0 BRA `(.L_x_4) ;  /* 0x0000000000100947 */ /* 0x000fea0003800000 */
[----:B------:R-:W-:-:S07]  /*0590*/  MOV R0, 0x5b0 ;  /* 0x000005b000007802 */ /* 0x000fce0000000f00 */
[----:B------:R-:W-:Y:S05]  /*05a0*/  CALL.REL.NOINC `($__internal_0_$__cuda_sm20_div_rn_f64_full) ;  /* 0x0000000000187944 */ /* 0x000fea0003c00000 */
[----:B------:R-:W-:Y:S02]  /*05b0*/  IMAD.MOV.U32 R2, RZ, RZ, R12 ;  /* 0x000000ffff027224 */ /* 0x000fe400078e000c */
[----:B------:R-:W-:-:S07]  /*05c0*/  IMAD.MOV.U32 R3, RZ, RZ, R13 ;  /* 0x000000ffff037224 */ /* 0x000fce00078e000d */
.L_x_4:
[----:B------:R-:W-:Y:S05]  /*05d0*/  BSYNC.RECONVERGENT B0 ;  /* 0x0000000000007941 */ /* 0x000fea0003800200 */
.L_x_3:
[----:B------:R-:W-:-:S07]  /*05e0*/  DADD R2, R2, -1 ;  /* 0xbff0000002027429 */ /* 0x000fce0000000000 */
[----:B------:R-:W-:Y:S01]  /*05f0*/  STG.E.64 desc[UR4][R4.64], R2 ;  /* 0x0000000204007986 */ /* 0x000fe2000c101b04 */
[----:B------:R-:W-:Y:S05]  /*0600*/  EXIT ;  /* 0x000000000000794d */ /* 0x000fea0003800000 */
        .weak           $__internal_0_$__cuda_sm20_div_rn_f64_full
        .type           $__internal_0_$__cuda_sm20_div_rn_f64_full,@function
        .size           $__internal_0_$__cuda_sm20_div_rn_f64_full,(.L_x_19 - $__internal_0_$__cuda_sm20_div_rn_f64_full)
$__internal_0_$__cuda_sm20_div_rn_f64_full:
[C---:B------:R-:W-:Y:S01]  /*0610*/  FSETP.GEU.AND P0, PT, |R7|.reuse, 1.469367938527859385e-39, PT ;  /* 0x001000000700780b */ /* 0x040fe20003f0e200 */
[----:B------:R-:W-:Y:S01]  /*0620*/  IMAD.MOV.U32 R8, RZ, RZ, 0x1 ;  /* 0x00000001ff087424 */ /* 0x000fe200078e00ff */
[C---:B------:R-:W-:Y:S01]  /*0630*/  LOP3.LUT R2, R7.reuse, 0x800fffff, RZ, 0xc0, !PT ;  /* 0x800fffff07027812 */ /* 0x040fe200078ec0ff */
[----:B------:R-:W-:Y:S01]  /*0640*/  IMAD.MOV.U32 R19, RZ, RZ, 0x40000000 ;  /* 0x40000000ff137424 */ /* 0x000fe200078e00ff */
[----:B------:R-:W-:Y:S01]  /*0650*/  LOP3.LUT R18, R7, 0x7ff00000, RZ, 0xc0, !PT ;  /* 0x7ff0000007127812 */ /* 0x000fe200078ec0ff */
[----:B------:R-:W-:Y:S01]  /*0660*/  IMAD.MOV.U32 R12, RZ, RZ, 0x1ca00000 ;  /* 0x1ca00000ff0c7424 */ /* 0x000fe200078e00ff */
[----:B------:R-:W-:Y:S01]  /*0670*/  LOP3.LUT R3, R2, 0x3ff00000, RZ, 0xfc, !PT ;  /* 0x3ff0000002037812 */ /* 0x000fe200078efcff */
[----:B------:R-:W-:Y:S01]  /*0680*/  IMAD.MOV.U32 R2, RZ, RZ, R6 ;  /* 0x000000ffff027224 */ /* 0x000fe200078e0006 */
[----:B------:R-:W-:Y:S01]  /*0690*/  ISETP.LE.U32.AND P1, PT, R18, 0x40000000, PT ;  /* 0x400000001200780c */ /* 0x000fe20003f23070 */
[----:B------:R-:W-:Y:S01]  /*06a0*/  VIADD R13, R19, 0xffffffff ;  /* 0xffffffff130d7836 */ /* 0x000fe20000000000 */
[----:B------:R-:W-:Y:S03]  /*06b0*/  BSSY.RECONVERGENT B1, `(.L_x_5) ;  /* 0x0000040000017945 */ /* 0x000fe60003800200 */
[----:B------:R-:W-:-:S06]  /*06c0*/  @!P0 DMUL R2, R6, 8.98846567431157953865e+307 ;  /* 0x7fe0000006028828 */ /* 0x000fcc0000000000 */
[----:B------:R-:W0:Y:S04]  /*06d0*/  MUFU.RCP64H R9, R3 ;  /* 0x0000000300097308 */ /* 0x000e280000001800 */
[----:B------:R-:W-:Y:S02]  /*06e0*/  @!P0 LOP3.LUT R18, R3, 0x7ff00000, RZ, 0xc0, !PT ;  /* 0x7ff0000003128812 */ /* 0x000fe400078ec0ff */
[----:B------:R-:W-:-:S03]  /*06f0*/  ISETP.GT.U32.AND P0, PT, R13, 0x7feffffe, PT ;  /* 0x7feffffe0d00780c */ /* 0x000fc60003f04070 */
[----:B------:R-:W-:-:S05]  /*0700*/  VIADD R13, R18, 0xffffffff ;  /* 0xffffffff120d7836 */ /* 0x000fca0000000000 */
[----:B------:R-:W-:Y:S01]  /*0710*/  ISETP.GT.U32.OR P0, PT, R13, 0x7feffffe, P0 ;  /* 0x7feffffe0d00780c */ /* 0x000fe20000704470 */
[----:B0-----:R-:W-:-:S08]  /*0720*/  DFMA R10, R8, -R2, 1 ;  /* 0x3ff00000080a742b */ /* 0x001fd00000000802 */
[----:B------:R-:W-:-:S08]  /*0730*/  DFMA R10, R10, R10, R10 ;  /* 0x0000000a0a0a722b */ /* 0x000fd0000000000a */
[----:B------:R-:W-:-:S08]  /*0740*/  DFMA R10, R8, R10, R8 ;  /* 0x0000000a080a722b */ /* 0x000fd00000000008 */
[----:B------:R-:W-:-:S08]  /*0750*/  DFMA R8, R10, -R2, 1 ;  /* 0x3ff000000a08742b */ /* 0x000fd00000000802 */
[----:B------:R-:W-:Y:S01]  /*0760*/  DFMA R8, R10, R8, R10 ;  /* 0x000000080a08722b */ /* 0x000fe2000000000a */
[----:B------:R-:W-:Y:S01]  /*0770*/  SEL R11, R12, 0x63400000, !P1 ;  /* 0x634000000c0b7807 */ /* 0x000fe20004800000 */
[----:B------:R-:W-:-:S06]  /*0780*/  IMAD.MOV.U32 R10, RZ, RZ, RZ ;  /* 0x000000ffff0a7224 */ /* 0x000fcc00078e00ff */
[----:B------:R-:W-:-:S08]  /*0790*/  DMUL R14, R8, R10 ;  /* 0x0000000a080e7228 */ /* 0x000fd00000000000 */
[----:B------:R-:W-:-:S08]  /*07a0*/  DFMA R16, R14, -R2, R10 ;  /* 0x800000020e10722b */ /* 0x000fd0000000000a */
[----:B------:R-:W-:Y:S01]  /*07b0*/  DFMA R8, R8, R16, R14 ;  /* 0x000000100808722b */ /* 0x000fe2000000000e */
[----:B------:R-:W-:Y:S10]  /*07c0*/  @P0 BRA `(.L_x_6) ;  /* 0x0000000000740947 */ /* 0x000ff40003800000 */
[----:B------:R-:W-:Y:S01]  /*07d0*/  LOP3.LUT R15, R7, 0x7ff00000, RZ, 0xc0, !PT ;  /* 0x7ff00000070f7812 */ /* 0x000fe200078ec0ff */
[----:B------:R-:W-:-:S03]  /*07e0*/  IMAD.MOV.U32 R13, RZ, RZ, 0x40000000 ;  /* 0x40000000ff0d7424 */ /* 0x000fc600078e00ff */
[----:B------:R-:W-:Y:S01]  /*07f0*/  ISETP.LE.U32.AND P0, PT, R15, 0x40000000, PT ;  /* 0x400000000f00780c */ /* 0x000fe20003f03070 */
[----:B------:R-:W-:-:S03]  /*0800*/  IMAD.MOV R14, RZ, RZ, -R15 ;  /* 0x000000ffff0e7224 */ /* 0x000fc600078e0a0f */
[----:B------:R-:W-:Y:S02]  /*0810*/  SEL R12, R12, 0x63400000, !P0 ;  /* 0x634000000c0c7807 */ /* 0x000fe40004000000 */
[----:B------:R-:W-:Y:S01]  /*0820*/  VIADDMNMX R13, R14, R13, 0xb9600000, !PT ;  /* 0xb96000000e0d7446 */ /* 0x000fe2000780010d */
[----:B------:R-:W-:-:S03]  /*0830*/  IMAD.MOV.U32 R14, RZ, RZ, RZ ;  /* 0x000000ffff0e7224 */ /* 0x000fc600078e00ff */
[----:B------:R-:W-:-:S05]  /*0840*/  VIMNMX R13, PT, PT, R13, 0x46a00000, PT ;  /* 0x46a000000d0d7848 */ /* 0x000fca0003fe0100 */
[----:B------:R-:W-:-:S04]  /*0850*/  IMAD.IADD R16, R13, 0x1, -R12 ;  /* 0x000000010d107824 */ /* 0x000fc800078e0a0c */
[----:B------:R-:W-:-:S06]  /*0860*/  VIADD R15, R16, 0x7fe00000 ;  /* 0x7fe00000100f7836 */ /* 0x000fcc0000000000 */
[----:B------:R-:W-:-:S10]  /*0870*/  DMUL R12, R8, R14 ;  /* 0x0000000e080c7228 */ /* 0x000fd40000000000 */
[----:B------:R-:W-:-:S13]  /*0880*/  FSETP.GTU.AND P0, PT, |R13|, 1.469367938527859385e-39, PT ;  /* 0x001000000d00780b */ /* 0x000fda0003f0c200 */
[----:B------:R-:W-:Y:S05]  /*0890*/  @P0 BRA `(.L_x_7) ;  /* 0x0000000000840947 */ /* 0x000fea0003800000 */
[----:B------:R-:W-:Y:S01]  /*08a0*/  DFMA R2, R8, -R2, R10 ;  /* 0x800000020802722b */ /* 0x000fe2000000000a */
[----:B------:R-:W-:-:S09]  /*08b0*/  IMAD.MOV.U32 R14, RZ, RZ, RZ ;  /* 0x000000ffff0e7224 */ /* 0x000fd200078e00ff */
[C---:B------:R-:W-:Y:S02]  /*08c0*/  FSETP.NEU.AND P0, PT, R3.reuse, RZ, PT ;  /* 0x000000ff0300720b */ /* 0x040fe40003f0d000 */
[----:B------:R-:W-:-:S04]  /*08d0*/  LOP3.LUT R7, R3, 0x80000000, R7, 0x48, !PT ;  /* 0x8000000003077812 */ /* 0x000fc800078e4807 */
[----:B------:R-:W-:-:S07]  /*08e0*/  LOP3.LUT R15, R7, R15, RZ, 0xfc, !PT ;  /* 0x0000000f070f7212 */ /* 0x000fce00078efcff */
[----:B------:R-:W-:Y:S05]  /*08f0*/  @!P0 BRA `(.L_x_7) ;  /* 0x00000000006c8947 */ /* 0x000fea0003800000 */
[----:B------:R-:W-:Y:S02]  /*0900*/  IMAD.MOV R3, RZ, RZ, -R16 ;  /* 0x000000ffff037224 */ /* 0x000fe400078e0a10 */
[----:B------:R-:W-:-:S06]  /*0910*/  IMAD.MOV.U32 R2, RZ, RZ, RZ ;  /* 0x000000ffff027224 */ /* 0x000fcc00078e00ff */
[----:B------:R-:W-:Y:S02]  /*0920*/  DFMA R2, R12, -R2, R8 ;  /* 0x800000020c02722b */ /* 0x000fe40000000008 */
[----:B------:R-:W-:-:S04]  /*0930*/  DMUL.RP R8, R8, R14 ;  /* 0x0000000e08087228 */ /* 0x000fc80000008000 */
[----:B------:R-:W-:-:S04]  /*0940*/  IADD3 R2, PT, PT, -R16, -0x43300000, RZ ;  /* 0xbcd0000010027810 */ /* 0x000fc80007ffe1ff */
[----:B------:R-:W-:Y:S02]  /*0950*/  FSETP.NEU.AND P0, PT, |R3|, R2, PT ;  /* 0x000000020300720b */ /* 0x000fe40003f0d200 */
[----:B------:R-:W-:Y:S02]  /*0960*/  LOP3.LUT R7, R9, R7, RZ, 0x3c, !PT ;  /* 0x0000000709077212 */ /* 0x000fe400078e3cff */
[----:B------:R-:W-:Y:S02]  /*0970*/  FSEL R12, R8, R12, !P0 ;  /* 0x0000000c080c7208 */ /* 0x000fe40004000000 */
[----:B------:R-:W-:Y:S01]  /*0980*/  FSEL R13, R7, R13, !P0 ;  /* 0x0000000d070d7208 */ /* 0x000fe20004000000 */
[----:B------:R-:W-:Y:S06]  /*0990*/  BRA `(.L_x_7) ;  /* 0x0000000000447947 */ /* 0x000fec0003800000 */
.L_x_6:
[----:B------:R-:W-:-:S14]  /*09a0*/  DSETP.NAN.AND P0, PT, R6, R6, PT ;  /* 0x000000060600722a */ /* 0x000fdc0003f08000 */
[----:B------:R-:W-:Y:S05]  /*09b0*/  @P0 BRA `(.L_x_8) ;  /* 0x0000000000340947 */ /* 0x000fea0003800000 */
[----:B------:R-:W-:Y:S01]  /*09c0*/  ISETP.NE.AND P0, PT, R19, R18, PT ;  /* 0x000000121300720c */ /* 0x000fe20003f05270 */
[----:B------:R-:W-:Y:S02]  /*09d0*/  IMAD.MOV.U32 R12, RZ, RZ, 0x0 ;  /* 0x00000000ff0c7424 */ /* 0x000fe400078e00ff */
[----:B------:R-:W-:-:S10]  /*09e0*/  IMAD.MOV.U32 R13, RZ, RZ, -0x80000 ;  /* 0xfff80000ff0d7424 */ /* 0x000fd400078e00ff */
[----:B------:R-:W-:Y:S05]  /*09f0*/  @!P0 BRA `(.L_x_7) ;  /* 0x00000000002c8947 */ /* 0x000fea0003800000 */
[----:B------:R-:W-:Y:S02]  /*0a00*/  ISETP.NE.AND P0, PT, R19, 0x7ff00000, PT ;  /* 0x7ff000001300780c */ /* 0x000fe40003f05270 */
[----:B------:R-:W-:Y:S02]  /*0a10*/  LOP3.LUT R6, R7, 0x40000000, RZ, 0x3c, !PT ;  /* 0x4000000007067812 */ /* 0x000fe400078e3cff */
[----:B------:R-:W-:Y:S02]  /*0a20*/  ISETP.EQ.OR P0, PT, R18, RZ, !P0 ;  /* 0x000000ff1200720c */ /* 0x000fe40004702670 */
[----:B------:R-:W-:-:S11]  /*0a30*/  LOP3.LUT R13, R6, 0x80000000, RZ, 0xc0, !PT ;  /* 0x80000000060d7812 */ /* 0x000fd600078ec0ff */
[----:B------:R-:W-:Y:S01]  /*0a40*/  @P0 LOP3.LUT R2, R13, 0x7ff00000, RZ, 0xfc, !PT ;  /* 0x7ff000000d020812 */ /* 0x000fe200078efcff */
[----:B------:R-:W-:Y:S02]  /*0a50*/  @!P0 IMAD.MOV.U32 R12, RZ, RZ, RZ ;  /* 0x000000ffff0c8224 */ /* 0x000fe400078e00ff */
[----:B------:R-:W-:Y:S02]  /*0a60*/  @P0 IMAD.MOV.U32 R12, RZ, RZ, RZ ;  /* 0x000000ffff0c0224 */ /* 0x000fe400078e00ff */
[----:B------:R-:W-:Y:S01]  /*0a70*/  @P0 IMAD.MOV.U32 R13, RZ, RZ, R2 ;  /* 0x000000ffff0d0224 */ /* 0x000fe200078e0002 */
[----:B------:R-:W-:Y:S06]  /*0a80*/  BRA `(.L_x_7) ;  /* 0x0000000000087947 */ /* 0x000fec0003800000 */
.L_x_8:
[----:B------:R-:W-:Y:S01]  /*0a90*/  LOP3.LUT R13, R7, 0x80000, RZ, 0xfc, !PT ;  /* 0x00080000070d7812 */ /* 0x000fe200078efcff */
[----:B------:R-:W-:-:S07]  /*0aa0*/  IMAD.MOV.U32 R12, RZ, RZ, R6 ;  /* 0x000000ffff0c7224 */ /* 0x000fce00078e0006 */
.L_x_7:
[----:B------:R-:W-:Y:S05]  /*0ab0*/  BSYNC.RECONVERGENT B1 ;  /* 0x0000000000017941 */ /* 0x000fea0003800200 */
.L_x_5:
[----:B------:R-:W-:Y:S02]  /*0ac0*/  IMAD.MOV.U32 R2, RZ, RZ, R0 ;  /* 0x000000ffff027224 */ /* 0x000fe400078e0000 */
[----:B------:R-:W-:-:S04]  /*0ad0*/  IMAD.MOV.U32 R3, RZ, RZ, 0x0 ;  /* 0x00000000ff037424 */ /* 0x000fc800078e00ff */
[----:B------:R-:W-:Y:S05]  /*0ae0*/  RET.REL.NODEC R2 `(_Z10tanhKernelPdii) ;  /* 0xfffffff402447950 */ /* 0x000fea0003c3ffff */
.L_x_9:
        /* <DEDUP_REMOVED lines=9> */
.L_x_19:


//--------------------- .text._Z13sigmoidKernelPdii --------------------------
	.section	.text._Z13sigmoidKernelPdii,"ax",@progbits
	.align	128
        .global         _Z13sigmoidKernelPdii
        .type           _Z13sigmoidKernelPdii,@function
        .size           _Z13sigmoidKernelPdii,(.L_x_20 - _Z13sigmoidKernelPdii)
        .other          _Z13sigmoidKernelPdii,@"STO_CUDA_ENTRY STV_DEFAULT"
_Z13sigmoidKernelPdii:
.text._Z13sigmoidKernelPdii:
        /* <DEDUP_REMOVED lines=18> */
[----:B------:R-:W-:Y:S04]  /*0120*/  BSSY.RECONVERGENT B0, `(.L_x_10) ;  /* 0x0000037000007945 */ /* 0x000fe80003800200 */
[----:B--2---:R-:W-:Y:S02]  /*0130*/  DFMA R6, R4, -R6, 6.75539944105574400000e+15 ;  /* 0x433800000406742b */ /* 0x004fe40000000806 */
[----:B------:R-:W-:-:S06]  /*0140*/  DADD R12, -RZ, -R4 ;  /* 0x00000000ff0c7229 */ /* 0x000fcc0000000904 */
[----:B------:R-:W-:-:S04]  /*0150*/  DADD R8, R6, -6.75539944105574400000e+15 ;  /* 0xc338000006087429 */ /* 0x000fc80000000000 */
[----:B------:R-:W-:-:S04]  /*0160*/  FSETP.GEU.AND P0, PT, |R13|, 4.1917929649353027344, PT ;  /* 0x4086232b0d00780b */ /* 0x000fc80003f0e200 */
[----:B------:R-:W-:Y:S01]  /*0170*/  DFMA R10, R8, -UR6, -R4 ;  /* 0x80000006080a7c2b */ /* 0x000fe20008000804 */
[----:B------:R-:W-:Y:S01]  /*0180*/  UMOV UR6, 0x3b39803f ;  /* 0x3b39803f00067882 */ /* 0x000fe20000000000 */
[----:B------:R-:W-:-:S06]  /*0190*/  UMOV UR7, 0x3c7abc9e ;  /* 0x3c7abc9e00077882 */ /* 0x000fcc0000000000 */
[----:B------:R-:W-:Y:S01]  /*01a0*/  DFMA R8, R8, -UR6, R10 ;  /* 0x8000000608087c2b */ /* 0x000fe2000800000a */
[----:B------:R-:W-:Y:S01]  /*01b0*/  UMOV UR6, 0x69ce2bdf ;  /* 0x69ce2bdf00067882 */ /* 0x000fe20000000000 */
[----:B------:R-:W-:Y:S01]  /*01c0*/  IMAD.MOV.U32 R10, RZ, RZ, -0x35dec16 ;  /* 0xfca213eaff0a7424 */ /* 0x000fe200078e00ff */
[----:B------:R-:W-:Y:S01]  /*01d0*/  MOV R11, 0x3e928af3 ;  /* 0x3e928af3000b7802 */ /* 0x000fe20000000f00 */
[----:B------:R-:W-:-:S05]  /*01e0*/  UMOV UR7, 0x3e5ade15 ;  /* 0x3e5ade1500077882 */ /* 0x000fca0000000000 */
        /* <DEDUP_REMOVED lines=31> */
[C---:B------:R-:W-:Y:S02]  /*03e0*/  DADD R8, -R4.reuse, +INF ;  /* 0x7ff0000004087429 */ /* 0x040fe40000000100 */
[----:B------:R-:W-:-:S08]  /*03f0*/  DSETP.GT.AND P0, PT, R4, RZ, PT ;  /* 0x000000ff0400722a */ /* 0x000fd00003f04000 */
[----:B------:R-:W-:Y:S02]  /*0400*/  FSEL R8, R8, RZ, !P0 ;  /* 0x000000ff08087208 */ /* 0x000fe40004000000 */
[----:B------:R-:W-:Y:S02]  /*0410*/  @!P1 LEA.HI R0, R6, R6, RZ, 0x1 ;  /* 0x0000000606009211 */ /* 0x000fe400078f08ff */
[----:B------:R-:W-:Y:S02]  /*0420*/  FSEL R9, R9, RZ, !P0 ;  /* 0x000000ff09097208 */ /* 0x000fe40004000000 */
[----:B------:R-:W-:-:S04]  /*0430*/  @!P1 SHF.R.S32.HI R5, RZ, 0x1, R0 ;  /* 0x00000001ff059819 */ /* 0x000fc80000011400 */
[----:B------:R-:W-:Y:S01]  /*0440*/  @!P1 LEA R11, R5, R11, 0x14 ;  /* 0x0000000b050b9211 */ /* 0x000fe200078ea0ff */
[----:B------:R-:W-:-:S05]  /*0450*/  @!P1 IMAD.IADD R4, R6, 0x1, -R5 ;  /* 0x0000000106049824 */ /* 0x000fca00078e0a05 */
[----:B------:R-:W-:Y:S01]  /*0460*/  @!P1 LEA R5, R4, 0x3ff00000, 0x14 ;  /* 0x3ff0000004059811 */ /* 0x000fe200078ea0ff */
[----:B------:R-:W-:-:S06]  /*0470*/  @!P1 IMAD.MOV.U32 R4, RZ, RZ, RZ ;  /* 0x000000ffff049224 */ /* 0x000fcc00078e00ff */
[----:B------:R-:W-:-:S11]  /*0480*/  @!P1 DMUL R8, R10, R4 ;  /* 0x000000040a089228 */ /* 0x000fd60000000000 */
.L_x_11:
[----:B------:R-:W-:Y:S05]  /*0490*/  BSYNC.RECONVERGENT B0 ;  /* 0x0000000000007941 */ /* 0x000fea0003800200 */
.L_x_10:
[----:B------:R-:W-:Y:S01]  /*04a0*/  DADD R10, R8, 1 ;  /* 0x3ff00000080a7429 */ /* 0x000fe20000000000 */
[----:B------:R-:W-:Y:S05]  /*04b0*/  BSSY.RECONVERGENT B0, `(.L_x_12) ;  /* 0x000000e000007945 */ /* 0x000fea0003800200 */
[----:B------:R-:W0:Y:S04]  /*04c0*/  MUFU.RCP64H R5, R11 ;  /* 0x0000000b00057308 */ /* 0x000e280000001800 */
[----:B------:R-:W-:-:S05]  /*04d0*/  VIADD R4, R11, 0x300402 ;  /* 0x003004020b047836 */ /* 0x000fca0000000000 */
[----:B------:R-:W-:Y:S01]  /*04e0*/  FSETP.GEU.AND P0, PT, |R4|, 5.8789094863358348022e-39, PT ;  /* 0x004004020400780b */ /* 0x000fe20003f0e200 */
[----:B0-----:R-:W-:-:S08]  /*04f0*/  DFMA R6, -R10, R4, 1 ;  /* 0x3ff000000a06742b */ /* 0x001fd00000000104 */
[----:B------:R-:W-:-:S08]  /*0500*/  DFMA R6, R6, R6, R6 ;  /* 0x000000060606722b */ /* 0x000fd00000000006 */
[----:B------:R-:W-:-:S08]  /*0510*/  DFMA R6, R4, R6, R4 ;  /* 0x000000060406722b */ /* 0x000fd00000000004 */
[----:B------:R-:W-:-:S08]  /*0520*/  DFMA R8, -R10, R6, 1 ;  /* 0x3ff000000a08742b */ /* 0x000fd00000000106 */
[----:B------:R-:W-:Y:S01]  /*0530*/  DFMA R6, R6, R8, R6 ;  /* 0x000000080606722b */ /* 0x000fe20000000006 */
[----:B------:R-:W-:Y:S10]  /*0540*/  @P0 BRA `(.L_x_13) ;  /* 0x0000000000100947 */ /* 0x000ff40003800000 */
[----:B------:R-:W-:-:S05]  /*0550*/  LOP3.LUT R0, R11, 0x7fffffff, RZ, 0xc0, !PT ;  /* 0x7fffffff0b007812 */ /* 0x000fca00078ec0ff */
[----:B------:R-:W-:Y:S01]  /*0560*/  VIADD R8, R0, 0xfff00000 ;  /* 0xfff0000000087836 */ /* 0x000fe20000000000 */
[----:B------:R-:W-:-:S07]  /*0570*/  MOV R0, 0x590 ;  /* 0x0000059000007802 */ /* 0x000fce0000000f00 */
[----:B------:R-:W-:Y:S05]  /*0580*/  CALL.REL.NOINC `($__internal_1_$__cuda_sm20_dblrcp_rn_slowpath_v3) ;  /* 0x00000000000c7944 */ /* 0x000fea0003c00000 */
.L_x_13:
[----:B------:R-:W-:Y:S05]  /*0590*/  BSYNC.RECONVERGENT B0 ;  /* 0x0000000000007941 */ /* 0x000fea0003800200 */
.L_x_12:
[----:B------:R-:W-:Y:S01]  /*05a0*/  STG.E.64 desc[UR4][R2.64], R6 ;  /* 0x0000000602007986 */ /* 0x000fe2000c101b04 */
[----:B------:R-:W-:Y:S05]  /*05b0*/  EXIT ;  /* 0x000000000000794d */ /* 0x000fea0003800000 */
        .weak           $__internal_1_$__cuda_sm20_dblrcp_rn_slowpath_v3
        .type           $__internal_1_$__cuda_sm20_dblrcp_rn_slowpath_v3,@function
        .size           $__internal_1_$__cuda_sm20_dblrcp_rn_slowpath_v3,(.L_x_20 - $__internal_1_$__cuda_sm20_dblrcp_rn_slowpath_v3)
$__internal_1_$__cuda_sm20_dblrcp_rn_slowpath_v3:
[----:B------:R-:W-:Y:S01]  /*05c0*/  MOV R4, R10 ;  /* 0x0000000a00047202 */ /* 0x000fe20000000f00 */
[----:B------:R-:W-:Y:S01]  /*05d0*/  IMAD.MOV.U32 R5, RZ, RZ, R11 ;  /* 0x000000ffff057224 */ /* 0x000fe200078e000b */
[----:B------:R-:W-:Y:S05]  /*05e0*/  BSSY.RECONVERGENT B1, `(.L_x_14) ;  /* 0x0000024000017945 */ /* 0x000fea0003800200 */
[----:B------:R-:W-:-:S14]  /*05f0*/  DSETP.GTU.AND P0, PT, |R4|, +INF , PT ;  /* 0x7ff000000400742a */ /* 0x000fdc0003f0c200 */
[----:B------:R-:W-:Y:S05]  /*0600*/  @P0 BRA `(.L_x_15) ;  /* 0x00000000007c0947 */ /* 0x000fea0003800000 */
[----:B------:R-:W-:-:S05]  /*0610*/  LOP3.LUT R10, R11, 0x7fffffff, RZ, 0xc0, !PT ;  /* 0x7fffffff0b0a7812 */ /* 0x000fca00078ec0ff */
[----:B------:R-:W-:-:S05]  /*0620*/  VIADD R6, R10, 0xffffffff ;  /* 0xffffffff0a067836 */ /* 0x000fca0000000000 */
[----:B------:R-:W-:-:S13]  /*0630*/  ISETP.GE.U32.AND P0, PT, R6, 0x7fefffff, PT ;  /* 0x7fefffff0600780c */ /* 0x000fda0003f06070 */
[----:B------:R-:W-:Y:S01]  /*0640*/  @P0 LOP3.LUT R7, R5, 0x7ff00000, RZ, 0x3c, !PT ;  /* 0x7ff0000005070812 */ /* 0x000fe200078e3cff */
[----:B------:R-:W-:Y:S01]  /*0650*/  @P0 IMAD.MOV.U32 R6, RZ, RZ, RZ ;  /* 0x000000ffff060224 */ /* 0x000fe200078e00ff */
[----:B------:R-:W-:Y:S06]  /*0660*/  @P0 BRA `(.L_x_16) ;  /* 0x00000000006c0947 */ /* 0x000fec0003800000 */
[----:B------:R-:W-:-:S13]  /*0670*/  ISETP.GE.U32.AND P0, PT, R10, 0x1000001, PT ;  /* 0x010000010a00780c */ /* 0x000fda0003f06070 */
[----:B------:R-:W-:Y:S05]  /*0680*/  @!P0 BRA `(.L_x_17) ;  /* 0x0000000000348947 */ /* 0x000fea0003800000 */
[----:B------:R-:W-:Y:S01]  /*0690*/  IADD3 R7, PT, PT, R5, -0x3fe00000, RZ ;  /* 0xc020000005077810 */ /* 0x000fe20007ffe0ff */
[----:B------:R-:W-:-:S03]  /*06a0*/  IMAD.MOV.U32 R6, RZ, RZ, R4 ;  /* 0x000000ffff067224 */ /* 0x000fc600078e0004 */
[----:B------:R-:W0:Y:S03]  /*06b0*/  MUFU.RCP64H R9, R7 ;  /* 0x0000000700097308 */ /* 0x000e260000001800 */
[----:B0-----:R-:W-:-:S08]  /*06c0*/  DFMA R10, -R6, R8, 1 ;  /* 0x3ff00000060a742b */ /* 0x001fd00000000108 */
[----:B------:R-:W-:-:S08]  /*06d0*/  DFMA R10, R10, R10, R10 ;  /* 0x0000000a0a0a722b */ /* 0x000fd0000000000a */
[----:B------:R-:W-:-:S08]  /*06e0*/  DFMA R10, R8, R10, R8 ;  /* 0x0000000a080a722b */ /* 0x000fd00000000008 */
[----:B------:R-:W-:-:S08]  /*06f0*/  DFMA R8, -R6, R10, 1 ;  /* 0x3ff000000608742b */ /* 0x000fd0000000010a */
[----:B------:R-:W-:-:S08]  /*0700*/  DFMA R8, R10, R8, R10 ;  /* 0x000000080a08722b */ /* 0x000fd0000000000a */
[----:B------:R-:W-:-:S08]  /*0710*/  DMUL R8, R8, 2.2250738585072013831e-308 ;  /* 0x0010000008087828 */ /* 0x000fd00000000000 */
[----:B------:R-:W-:-:S08]  /*0720*/  DFMA R4, -R4, R8, 1 ;  /* 0x3ff000000404742b */ /* 0x000fd00000000108 */
[----:B------:R-:W-:-:S08]  /*0730*/  DFMA R4, R4, R4, R4 ;  /* 0x000000040404722b */ /* 0x000fd00000000004 */
[----:B------:R-:W-:Y:S01]  /*0740*/  DFMA R6, R8, R4, R8 ;  /* 0x000000040806722b */ /* 0x000fe20000000008 */
[----:B------:R-:W-:Y:S10]  /*0750*/  BRA `(.L_x_16) ;  /* 0x0000000000307947 */ /* 0x000ff40003800000 */
.L_x_17:
[----:B------:R-:W-:Y:S01]  /*0760*/  DMUL R4, R4, 8.11296384146066816958e+31 ;  /* 0x4690000004047828 */ /* 0x000fe20000000000 */
[----:B------:R-:W-:-:S05]  /*0770*/  IMAD.MOV.U32 R6, RZ, RZ, R8 ;  /* 0x000000ffff067224 */ /* 0x000fca00078e0008 */
[----:B------:R-:W0:Y:S02]  /*0780*/  MUFU.RCP64H R7, R5 ;  /* 0x0000000500077308 */ /* 0x000e240000001800 */
[----:B0-----:R-:W-:-:S08]  /*0790*/  DFMA R8, -R4, R6, 1 ;  /* 0x3ff000000408742b */ /* 0x001fd00000000106 */
[----:B------:R-:W-:-:S08]  /*07a0*/  DFMA R8, R8, R8, R8 ;  /* 0x000000080808722b */ /* 0x000fd00000000008 */
[----:B------:R-:W-:-:S08]  /*07b0*/  DFMA R8, R6, R8, R6 ;  /* 0x000000080608722b */ /* 0x000fd00000000006 */
[----:B------:R-:W-:-:S08]  /*07c0*/  DFMA R6, -R4, R8, 1 ;  /* 0x3ff000000406742b */ /* 0x000fd00000000108 */
[----:B------:R-:W-:-:S08]  /*07d0*/  DFMA R6, R8, R6, R8 ;  /* 0x000000060806722b */ /* 0x000fd00000000008 */
[----:B------:R-:W-:Y:S01]  /*07e0*/  DMUL R6, R6, 8.11296384146066816958e+31 ;  /* 0x4690000006067828 */ /* 0x000fe20000000000 */
[----:B------:R-:W-:Y:S10]  /*07f0*/  BRA `(.L_x_16) ;  /* 0x0000000000087947 */ /* 0x000ff40003800000 */
.L_x_15:
[----:B------:R-:W-:Y:S01]  /*0800*/  LOP3.LUT R7, R5, 0x80000, RZ, 0xfc, !PT ;  /* 0x0008000005077812 */ /* 0x000fe200078efcff */
[----:B------:R-:W-:-:S07]  /*0810*/  IMAD.MOV.U32 R6, RZ, RZ, R4 ;  /* 0x000000ffff067224 */ /* 0x000fce00078e0004 */
.L_x_16:
[----:B------:R-:W-:Y:S05]  /*0820*/  BSYNC.RECONVERGENT B1 ;  /* 0x0000000000017941 */ /* 0x000fea0003800200 */
.L_x_14:
[----:B------:R-:W-:Y:S01]  /*0830*/  MOV R4, R0 ;  /* 0x0000000000047202 */ /* 0x000fe20000000f00 */
[----:B------:R-:W-:-:S04]  /*0840*/  IMAD.MOV.U32 R5, RZ, RZ, 0x0 ;  /* 0x00000000ff057424 */ /* 0x000fc800078e00ff */
[----:B------:R-:W-:Y:S05]  /*0850*/  RET.REL.NODEC R4 `(_Z13sigmoidKernelPdii) ;  /* 0xfffffff404e87950 */ /* 0x000fea0003c3ffff */
.L_x_18:
        /* <DEDUP_REMOVED lines=10> */
.L_x_20:


//--------------------- .nv.shared.reserved.0     --------------------------
	.section	.nv.shared.reserved.0,"aw",@nobits
	.weak		__nv_reservedSMEM_offset_0_alias
	.size		__nv_reservedSMEM_offset_0_alias, 0, 64
	.other		__nv_reservedSMEM_offset_0_alias,@"STO_CUDA_RESERVED_SHARED STV_DEFAULT"
__nv_reservedSMEM_offset_0_alias:
	.zero		0
	.zero		64


//--------------------- .nv.constant0._Z10reluKernelPdii --------------------------
	.section	.nv.constant0._Z10reluKernelPdii,"a",@progbits
	.sectionflags	@""
	.align	4
.nv.constant0._Z10reluKernelPdii:
	.zero		912


//--------------------- .nv.constant0._Z10tanhKernelPdii --------------------------
	.section	.nv.constant0._Z10tanhKernelPdii,"a",@progbits
	.sectionflags	@""
	.align	4
.nv.constant0._Z10tanhKernelPdii:
	.zero		912


//--------------------- .nv.constant0._Z13sigmoidKernelPdii --------------------------
	.section	.nv.constant0._Z13sigmoidKernelPdii,"a",@progbits
	.sectionflags	@""
	.align	4
.nv.constant0._Z13sigmoidKernelPdii:
	.zero		912


//--------------------- SYMBOLS --------------------------

	.type		.nv.reservedSmem.offset0,@object
	.size		.nv.reservedSmem.offset0,0x4
